//
// Generated by NVIDIA NVVM Compiler
//
// Compiler Build ID: CL-36424714
// Cuda compilation tools, release 13.0, V13.0.88
// Based on NVVM 20.0.0
//

.version 9.0
.target sm_100
.address_size 64

	// .globl	viterbi_forward
.extern .shared .align 16 .b8 smem[];

.visible .entry viterbi_forward(
	.param .u64 .ptr .align 1 viterbi_forward_param_0,
	.param .u64 .ptr .align 1 viterbi_forward_param_1,
	.param .u64 .ptr .align 1 viterbi_forward_param_2,
	.param .u64 .ptr .align 1 viterbi_forward_param_3,
	.param .u32 viterbi_forward_param_4,
	.param .u32 viterbi_forward_param_5,
	.param .u32 viterbi_forward_param_6,
	.param .u32 viterbi_forward_param_7
)
{
	.reg .pred 	%p<21>;
	.reg .b32 	%r<94>;
	.reg .b32 	%f<18>;
	.reg .b64 	%rd<24>;

	ld.param.u64 	%rd7, [viterbi_forward_param_0];
	ld.param.u64 	%rd8, [viterbi_forward_param_1];
	ld.param.u64 	%rd6, [viterbi_forward_param_2];
	ld.param.u64 	%rd9, [viterbi_forward_param_3];
	ld.param.u32 	%r31, [viterbi_forward_param_4];
	ld.param.u32 	%r32, [viterbi_forward_param_5];
	ld.param.u32 	%r34, [viterbi_forward_param_7];
	cvta.to.global.u64 	%rd1, %rd9;
	cvta.to.global.u64 	%rd2, %rd7;
	cvta.to.global.u64 	%rd3, %rd8;
	shl.b32 	%r35, %r32, 2;
	mov.u32 	%r93, smem;
	add.s32 	%r90, %r93, %r35;
	mov.u32 	%r2, %tid.x;
	mov.u32 	%r3, %ntid.x;
	setp.ge.s32 	%p1, %r2, %r32;
	@%p1 bra 	$L__BB0_7;
	add.s32 	%r37, %r2, %r3;
	max.u32 	%r38, %r32, %r37;
	setp.lt.u32 	%p2, %r37, %r32;
	selp.u32 	%r39, 1, 0, %p2;
	add.s32 	%r40, %r37, %r39;
	sub.s32 	%r41, %r38, %r40;
	div.u32 	%r42, %r41, %r3;
	add.s32 	%r4, %r42, %r39;
	and.b32  	%r43, %r4, 3;
	setp.eq.s32 	%p3, %r43, 3;
	mov.u32 	%r86, %r2;
	@%p3 bra 	$L__BB0_4;
	add.s32 	%r45, %r4, 1;
	and.b32  	%r5, %r45, 3;
	mov.b32 	%r85, 0;
	mov.u32 	%r86, %r2;
$L__BB0_3:
	.pragma "nounroll";
	shl.b32 	%r46, %r86, 2;
	mov.u32 	%r47, smem;
	add.s32 	%r48, %r47, %r46;
	mov.b32 	%r49, -246811958;
	st.shared.u32 	[%r48], %r49;
	add.s32 	%r50, %r90, %r46;
	st.shared.u32 	[%r50], %r49;
	add.s32 	%r86, %r86, %r3;
	add.s32 	%r85, %r85, 1;
	setp.ne.s32 	%p4, %r85, %r5;
	@%p4 bra 	$L__BB0_3;
$L__BB0_4:
	setp.lt.u32 	%p5, %r4, 3;
	@%p5 bra 	$L__BB0_7;
	mov.u32 	%r52, smem;
	shl.b32 	%r56, %r3, 2;
$L__BB0_6:
	shl.b32 	%r51, %r86, 2;
	add.s32 	%r53, %r52, %r51;
	mov.b32 	%r54, -246811958;
	st.shared.u32 	[%r53], %r54;
	add.s32 	%r55, %r90, %r51;
	st.shared.u32 	[%r55], %r54;
	add.s32 	%r57, %r53, %r56;
	st.shared.u32 	[%r57], %r54;
	add.s32 	%r58, %r55, %r56;
	st.shared.u32 	[%r58], %r54;
	add.s32 	%r59, %r57, %r56;
	st.shared.u32 	[%r59], %r54;
	add.s32 	%r60, %r58, %r56;
	st.shared.u32 	[%r60], %r54;
	add.s32 	%r61, %r59, %r56;
	st.shared.u32 	[%r61], %r54;
	add.s32 	%r62, %r60, %r56;
	st.shared.u32 	[%r62], %r54;
	add.s32 	%r86, %r56, %r86;
	setp.lt.s32 	%p6, %r86, %r32;
	@%p6 bra 	$L__BB0_6;
$L__BB0_7:
	bar.sync 	0;
	setp.ne.s32 	%p7, %r2, 0;
	@%p7 bra 	$L__BB0_10;
	ld.global.nc.u32 	%r63, [%rd3];
	mul.wide.s32 	%rd10, %r63, 4;
	add.s64 	%rd11, %rd2, %rd10;
	ld.global.nc.f32 	%f8, [%rd11];
	st.shared.f32 	[smem], %f8;
	setp.lt.s32 	%p8, %r32, 2;
	@%p8 bra 	$L__BB0_10;
	ld.global.nc.u32 	%r64, [%rd3+4];
	mul.wide.s32 	%rd12, %r64, 4;
	add.s64 	%rd13, %rd2, %rd12;
	ld.global.nc.f32 	%f9, [%rd13];
	st.shared.f32 	[smem+4], %f9;
$L__BB0_10:
	bar.sync 	0;
	setp.lt.s32 	%p9, %r31, 2;
	@%p9 bra 	$L__BB0_20;
	add.s32 	%r13, %r32, -1;
	cvta.to.global.u64 	%rd4, %rd6;
	mov.u32 	%r89, smem;
	mov.b32 	%r88, 1;
$L__BB0_12:
	mov.u32 	%r93, %r90;
	mov.u32 	%r90, %r89;
	not.b32 	%r68, %r88;
	add.s32 	%r69, %r31, %r68;
	shl.b32 	%r70, %r69, 1;
	sub.s32 	%r71, %r34, %r70;
	max.s32 	%r72, %r71, 0;
	shl.b32 	%r73, %r88, 1;
	or.b32  	%r17, %r73, 1;
	setp.lt.s32 	%p10, %r17, %r32;
	selp.b32 	%r18, %r17, %r13, %p10;
	add.s32 	%r91, %r72, %r2;
	setp.gt.s32 	%p11, %r91, %r18;
	@%p11 bra 	$L__BB0_19;
	ld.param.u32 	%r83, [viterbi_forward_param_6];
	mul.lo.s32 	%r20, %r88, %r32;
	mul.lo.s32 	%r74, %r88, %r83;
	cvt.s64.s32 	%rd5, %r74;
$L__BB0_14:
	mul.wide.u32 	%rd14, %r91, 4;
	add.s64 	%rd15, %rd3, %rd14;
	ld.global.nc.u32 	%r22, [%rd15];
	cvt.s64.s32 	%rd16, %r22;
	add.s64 	%rd17, %rd16, %rd5;
	shl.b64 	%rd18, %rd17, 2;
	add.s64 	%rd19, %rd2, %rd18;
	ld.global.nc.f32 	%f1, [%rd19];
	shl.b32 	%r76, %r91, 2;
	add.s32 	%r23, %r90, %r76;
	ld.shared.f32 	%f10, [%r23];
	max.f32 	%f16, %f10, 0fF149F2CA;
	setp.eq.s32 	%p12, %r91, 0;
	mov.b32 	%r92, 0;
	@%p12 bra 	$L__BB0_18;
	ld.shared.f32 	%f11, [%r23+-4];
	setp.gt.f32 	%p13, %f11, %f16;
	selp.f32 	%f16, %f11, %f16, %p13;
	selp.u32 	%r92, 1, 0, %p13;
	setp.eq.s32 	%p14, %r91, 1;
	@%p14 bra 	$L__BB0_18;
	add.s32 	%r77, %r91, -2;
	mul.wide.u32 	%rd20, %r77, 4;
	add.s64 	%rd21, %rd3, %rd20;
	ld.global.nc.u32 	%r78, [%rd21];
	setp.eq.s32 	%p15, %r22, %r78;
	@%p15 bra 	$L__BB0_18;
	ld.shared.f32 	%f12, [%r23+-8];
	setp.gt.f32 	%p16, %f12, %f16;
	selp.f32 	%f16, %f12, %f16, %p16;
	selp.b32 	%r92, 2, %r92, %p16;
$L__BB0_18:
	add.f32 	%f13, %f1, %f16;
	shl.b32 	%r79, %r91, 2;
	add.s32 	%r80, %r93, %r79;
	st.shared.f32 	[%r80], %f13;
	add.s32 	%r81, %r91, %r20;
	mul.wide.s32 	%rd22, %r81, 4;
	add.s64 	%rd23, %rd4, %rd22;
	st.global.u32 	[%rd23], %r92;
	add.s32 	%r91, %r91, %r3;
	setp.le.s32 	%p17, %r91, %r18;
	@%p17 bra 	$L__BB0_14;
$L__BB0_19:
	bar.sync 	0;
	bar.sync 	0;
	sub.s32 	%r88, %r17, %r88;
	setp.ne.s32 	%p18, %r88, %r31;
	mov.u32 	%r89, %r93;
	@%p18 bra 	$L__BB0_12;
$L__BB0_20:
	setp.ne.s32 	%p19, %r2, 0;
	@%p19 bra 	$L__BB0_24;
	shl.b32 	%r82, %r32, 2;
	add.s32 	%r30, %r93, %r82;
	ld.shared.f32 	%f15, [%r30+-4];
	st.global.f32 	[%rd1], %f15;
	setp.lt.s32 	%p20, %r32, 2;
	mov.f32 	%f17, 0fF149F2CA;
	@%p20 bra 	$L__BB0_23;
	ld.shared.f32 	%f17, [%r30+-8];
$L__BB0_23:
	st.global.f32 	[%rd1+4], %f17;
$L__BB0_24:
	ret;

}


// ===== COMPILED SASS (sm_100) =====

	.target	sm_100

	.elftype	@"ET_EXEC"


//--------------------- .note.nv.tkinfo           --------------------------
	.section	.note.nv.tkinfo,"",@"SHT_NOTE"
	.sectionflags	@"SHF_NOTE_NV_TKINFO"
	.tkinfo
        /*0018*/ 	.word	0x00000002
        /*0030*/ 	.string	""
        /*0030*/ 	.string	"ptxas"
        /*0030*/ 	.string	"Cuda compilation tools, release 13.0, V13.0.88"
        /*0030*/ 	.string	"Build cuda_13.0.r13.0/compiler.36424714_0"
        /*0030*/ 	.string	"-arch sm_100 -m 64 "



//--------------------- .note.nv.cuinfo           --------------------------
	.section	.note.nv.cuinfo,"",@"SHT_NOTE"
	.sectionflags	@"SHF_NOTE_NV_CUINFO"
        /*0018*/ 	.short	0x0002
        /*001a*/ 	.short	0x0064
        /*001c*/ 	.short	0x0082
	.zero		2


//--------------------- .nv.info                  --------------------------
	.section	.nv.info,"",@"SHT_CUDA_INFO"
	.align	4


	//----- nvinfo : EIATTR_REGCOUNT
	.align		4
        /*0000*/ 	.byte	0x04, 0x2f
        /*0002*/ 	.short	(.L_1 - .L_0)
	.align		4
.L_0:
        /*0004*/ 	.word	index@(viterbi_forward)
        /*0008*/ 	.word	0x0000001c


	//----- nvinfo : EIATTR_FRAME_SIZE
	.align		4
.L_1:
        /*000c*/ 	.byte	0x04, 0x11
        /*000e*/ 	.short	(.L_3 - .L_2)
	.align		4
.L_2:
        /*0010*/ 	.word	index@(viterbi_forward)
        /*0014*/ 	.word	0x00000000


	//----- nvinfo : EIATTR_MIN_STACK_SIZE
	.align		4
.L_3:
        /*0018*/ 	.byte	0x04, 0x12
        /*001a*/ 	.short	(.L_5 - .L_4)
	.align		4
.L_4:
        /*001c*/ 	.word	index@(viterbi_forward)
        /*0020*/ 	.word	0x00000000
.L_5:


//--------------------- .nv.compat                --------------------------
	.section	.nv.compat,"",@"SHT_CUDA_COMPAT_INFO"
	.align	4
        /*0000*/ 	.byte	0x02, 0x09, 0x00, 0x00, 0x02, 0x02, 0x01, 0x00, 0x02, 0x05, 0x05, 0x00, 0x03, 0x07, 0x01, 0x01
        /*0010*/ 	.byte	0x02, 0x03, 0x00, 0x00, 0x02, 0x06, 0x01, 0x00, 0x04, 0x0b, 0x08, 0x00, 0x09, 0x00, 0x00, 0x00
        /*0020*/ 	.byte	0x00, 0x00, 0x00, 0x00


//--------------------- .nv.info.viterbi_forward  --------------------------
	.section	.nv.info.viterbi_forward,"",@"SHT_CUDA_INFO"
	.sectionflags	@""
	.align	4


	//----- nvinfo : EIATTR_CUDA_API_VERSION
	.align		4
        /*0000*/ 	.byte	0x04, 0x37
        /*0002*/ 	.short	(.L_7 - .L_6)
.L_6:
        /*0004*/ 	.word	0x00000082


	//----- nvinfo : EIATTR_KPARAM_INFO
	.align		4
.L_7:
        /*0008*/ 	.byte	0x04, 0x17
        /*000a*/ 	.short	(.L_9 - .L_8)
.L_8:
        /*000c*/ 	.word	0x00000000
        /*0010*/ 	.short	0x0007
        /*0012*/ 	.short	0x002c
        /*0014*/ 	.byte	0x00, 0xf0, 0x11, 0x00


	//----- nvinfo : EIATTR_KPARAM_INFO
	.align		4
.L_9:
        /*0018*/ 	.byte	0x04, 0x17
        /*001a*/ 	.short	(.L_11 - .L_10)
.L_10:
        /*001c*/ 	.word	0x00000000
        /*0020*/ 	.short	0x0006
        /*0022*/ 	.short	0x0028
        /*0024*/ 	.byte	0x00, 0xf0, 0x11, 0x00


	//----- nvinfo : EIATTR_KPARAM_INFO
	.align		4
.L_11:
        /*0028*/ 	.byte	0x04, 0x17
        /*002a*/ 	.short	(.L_13 - .L_12)
.L_12:
        /*002c*/ 	.word	0x00000000
        /*0030*/ 	.short	0x0005
        /*0032*/ 	.short	0x0024
        /*0034*/ 	.byte	0x00, 0xf0, 0x11, 0x00


	//----- nvinfo : EIATTR_KPARAM_INFO
	.align		4
.L_13:
        /*0038*/ 	.byte	0x04, 0x17
        /*003a*/ 	.short	(.L_15 - .L_14)
.L_14:
        /*003c*/ 	.word	0x00000000
        /*0040*/ 	.short	0x0004
        /*0042*/ 	.short	0x0020
        /*0044*/ 	.byte	0x00, 0xf0, 0x11, 0x00


	//----- nvinfo : EIATTR_KPARAM_INFO
	.align		4
.L_15:
        /*0048*/ 	.byte	0x04, 0x17
        /*004a*/ 	.short	(.L_17 - .L_16)
.L_16:
        /*004c*/ 	.word	0x00000000
        /*0050*/ 	.short	0x0003
        /*0052*/ 	.short	0x0018
        /*0054*/ 	.byte	0x00, 0xf5, 0x21, 0x00


	//----- nvinfo : EIATTR_KPARAM_INFO
	.align		4
.L_17:
        /*0058*/ 	.byte	0x04, 0x17
        /*005a*/ 	.short	(.L_19 - .L_18)
.L_18:
        /*005c*/ 	.word	0x00000000
        /*0060*/ 	.short	0x0002
        /*0062*/ 	.short	0x0010
        /*0064*/ 	.byte	0x00, 0xf5, 0x21, 0x00


	//----- nvinfo : EIATTR_KPARAM_INFO
	.align		4
.L_19:
        /*0068*/ 	.byte	0x04, 0x17
        /*006a*/ 	.short	(.L_21 - .L_20)
.L_20:
        /*006c*/ 	.word	0x00000000
        /*0070*/ 	.short	0x0001
        /*0072*/ 	.short	0x0008
        /*0074*/ 	.byte	0x00, 0xf5, 0x21, 0x00


	//----- nvinfo : EIATTR_KPARAM_INFO
	.align		4
.L_21:
        /*0078*/ 	.byte	0x04, 0x17
        /*007a*/ 	.short	(.L_23 - .L_22)
.L_22:
        /*007c*/ 	.word	0x00000000
        /*0080*/ 	.short	0x0000
        /*0082*/ 	.short	0x0000
        /*0084*/ 	.byte	0x00, 0xf5, 0x21, 0x00


	//----- nvinfo : EIATTR_SPARSE_MMA_MASK
	.align		4
.L_23:
        /*0088*/ 	.byte	0x03, 0x50
        /*008a*/ 	.short	0x0000


	//----- nvinfo : EIATTR_MAXREG_COUNT
	.align		4
        /*008c*/ 	.byte	0x03, 0x1b
        /*008e*/ 	.short	0x00ff


	//----- nvinfo : EIATTR_NUM_BARRIERS
	.align		4
        /*0090*/ 	.byte	0x02, 0x4c
        /*0092*/ 	.byte	0x01
	.zero		1


	//----- nvinfo : EIATTR_MERCURY_ISA_VERSION
	.align		4
        /*0094*/ 	.byte	0x03, 0x5f
        /*0096*/ 	.short	0x0101


	//----- nvinfo : EIATTR_VRC_CTA_INIT_COUNT
	.align		4
        /*0098*/ 	.byte	0x02, 0x4a
	.zero		1
	.zero		1


	//----- nvinfo : EIATTR_EXIT_INSTR_OFFSETS
	.align		4
        /*009c*/ 	.byte	0x04, 0x1c
        /*009e*/ 	.short	(.L_25 - .L_24)


	//   ....[0]....
.L_24:
        /*00a0*/ 	.word	0x00000ae0


	//   ....[1]....
        /*00a4*/ 	.word	0x00000b70


	//----- nvinfo : EIATTR_CRS_STACK_SIZE
	.align		4
.L_25:
        /*00a8*/ 	.byte	0x04, 0x1e
        /*00aa*/ 	.short	(.L_27 - .L_26)
.L_26:
        /*00ac*/ 	.word	0x00000000


	//----- nvinfo : EIATTR_CBANK_PARAM_SIZE
	.align		4
.L_27:
        /*00b0*/ 	.byte	0x03, 0x19
        /*00b2*/ 	.short	0x0030


	//----- nvinfo : EIATTR_PARAM_CBANK
	.align		4
        /*00b4*/ 	.byte	0x04, 0x0a
        /*00b6*/ 	.short	(.L_29 - .L_28)
	.align		4
.L_28:
        /*00b8*/ 	.word	index@(.nv.constant0.viterbi_forward)
        /*00bc*/ 	.short	0x0380
        /*00be*/ 	.short	0x0030


	//----- nvinfo : EIATTR_SW_WAR
	.align		4
.L_29:
        /*00c0*/ 	.byte	0x04, 0x36
        /*00c2*/ 	.short	(.L_31 - .L_30)
.L_30:
        /*00c4*/ 	.word	0x00000008
.L_31:


//--------------------- .nv.callgraph             --------------------------
	.section	.nv.callgraph,"",@"SHT_CUDA_CALLGRAPH"
	.align	4
	.sectionentsize	8
	.align		4
        /*0000*/ 	.word	0x00000000
	.align		4
        /*0004*/ 	.word	0xffffffff
	.align		4
        /*0008*/ 	.word	0x00000000
	.align		4
        /*000c*/ 	.word	0xfffffffe
	.align		4
        /*0010*/ 	.word	0x00000000
	.align		4
        /*0014*/ 	.word	0xfffffffd
	.align		4
        /*0018*/ 	.word	0x00000000
	.align		4
        /*001c*/ 	.word	0xfffffffc


//--------------------- .text.viterbi_forward     --------------------------
	.section	.text.viterbi_forward,"ax",@progbits
	.align	128
        .global         viterbi_forward
        .type           viterbi_forward,@function
        .size           viterbi_forward,(.L_x_16 - viterbi_forward)
        .other          viterbi_forward,@"STO_CUDA_ENTRY STV_DEFAULT"
viterbi_forward:
.text.viterbi_forward:
[----:B------:R-:W-:Y:S01]  /*0000*/  LDC R1, c[0x0][0x37c] ;  /* 0x0000df00ff017b82 */ /* 0x000fe20000000800 */
[----:B------:R-:W0:Y:S01]  /*0010*/  S2R R0, SR_TID.X ;  /* 0x0000000000007919 */ /* 0x000e220000002100 */
[----:B------:R-:W1:Y:S06]  /*0020*/  LDCU UR4, c[0x0][0x3a4] ;  /* 0x00007480ff0477ac */ /* 0x000e6c0008000800 */
[----:B------:R-:W2:Y:S01]  /*0030*/  S2UR UR5, SR_CgaCtaId ;  /* 0x00000000000579c3 */ /* 0x000ea20000008800 */
[----:B------:R-:W-:Y:S07]  /*0040*/  BSSY.RECONVERGENT B0, `(.L_x_0) ;  /* 0x000004a000007945 */ /* 0x000fee0003800200 */
[----:B------:R-:W3:Y:S01]  /*0050*/  LDC R9, c[0x0][0x360] ;  /* 0x0000d800ff097b82 */ /* 0x000ee20000000800 */
[----:B-1----:R-:W-:Y:S01]  /*0060*/  IMAD.U32 R11, RZ, RZ, UR4 ;  /* 0x00000004ff0b7e24 */ /* 0x002fe2000f8e00ff */
[----:B------:R-:W-:-:S02]  /*0070*/  UMOV UR4, 0x400 ;  /* 0x0000040000047882 */ /* 0x000fc40000000000 */
[----:B--2---:R-:W-:Y:S02]  /*0080*/  ULEA UR4, UR5, UR4, 0x18 ;  /* 0x0000000405047291 */ /* 0x004fe4000f8ec0ff */
[----:B0-----:R-:W-:-:S04]  /*0090*/  ISETP.GE.AND P0, PT, R0, R11, PT ;  /* 0x0000000b0000720c */ /* 0x001fc80003f06270 */
[----:B------:R-:W-:Y:S01]  /*00a0*/  IMAD.U32 R10, RZ, RZ, UR4 ;  /* 0x00000004ff0a7e24 */ /* 0x000fe2000f8e00ff */
[----:B------:R-:W-:-:S08]  /*00b0*/  LEA R8, R11, UR4, 0x2 ;  /* 0x000000040b087c11 */ /* 0x000fd0000f8e10ff */
[----:B------:R-:W-:Y:S05]  /*00c0*/  @P0 BRA `(.L_x_1) ;  /* 0x0000000400040947 */ /* 0x000fea0003800000 */
[----:B---3--:R-:W0:Y:S01]  /*00d0*/  I2F.U32.RP R7, R9 ;  /* 0x0000000900077306 */ /* 0x008e220000209000 */
[----:B------:R-:W-:Y:S01]  /*00e0*/  IMAD.IADD R4, R0, 0x1, R9 ;  /* 0x0000000100047824 */ /* 0x000fe200078e0209 */
[----:B------:R-:W-:Y:S01]  /*00f0*/  ISETP.NE.U32.AND P2, PT, R9, RZ, PT ;  /* 0x000000ff0900720c */ /* 0x000fe20003f45070 */
[----:B------:R-:W-:Y:S03]  /*0100*/  BSSY.RECONVERGENT B1, `(.L_x_2) ;  /* 0x0000028000017945 */ /* 0x000fe60003800200 */
[CC--:B------:R-:W-:Y:S02]  /*0110*/  ISETP.GE.U32.AND P0, PT, R4.reuse, R11.reuse, PT ;  /* 0x0000000b0400720c */ /* 0x0c0fe40003f06070 */
[----:B------:R-:W-:Y:S01]  /*0120*/  VIMNMX.U32 R5, PT, PT, R4, R11, !PT ;  /* 0x0000000b04057248 */ /* 0x000fe20007fe0000 */
[----:B0-----:R-:W0:Y:S02]  /*0130*/  MUFU.RCP R7, R7 ;  /* 0x0000000700077308 */ /* 0x001e240000001000 */
[----:B0-----:R-:W-:-:S06]  /*0140*/  VIADD R2, R7, 0xffffffe ;  /* 0x0ffffffe07027836 */ /* 0x001fcc0000000000 */
[----:B------:R0:W1:Y:S02]  /*0150*/  F2I.FTZ.U32.TRUNC.NTZ R3, R2 ;  /* 0x0000000200037305 */ /* 0x000064000021f000 */
[----:B0-----:R-:W-:Y:S02]  /*0160*/  HFMA2 R2, -RZ, RZ, 0, 0 ;  /* 0x00000000ff027431 */ /* 0x001fe400000001ff */
[----:B-1----:R-:W-:-:S04]  /*0170*/  IMAD.MOV R6, RZ, RZ, -R3 ;  /* 0x000000ffff067224 */ /* 0x002fc800078e0a03 */
[----:B------:R-:W-:Y:S01]  /*0180*/  IMAD R13, R6, R9, RZ ;  /* 0x00000009060d7224 */ /* 0x000fe200078e02ff */
[----:B------:R-:W-:-:S03]  /*0190*/  SEL R6, RZ, 0x1, P0 ;  /* 0x00000001ff067807 */ /* 0x000fc60000000000 */
[----:B------:R-:W-:Y:S01]  /*01a0*/  IMAD.HI.U32 R3, R3, R13, R2 ;  /* 0x0000000d03037227 */ /* 0x000fe200078e0002 */
[----:B------:R-:W-:-:S05]  /*01b0*/  IADD3 R4, PT, PT, R5, -R4, -R6 ;  /* 0x8000000405047210 */ /* 0x000fca0007ffe806 */
[----:B------:R-:W-:-:S04]  /*01c0*/  IMAD.HI.U32 R3, R3, R4, RZ ;  /* 0x0000000403037227 */ /* 0x000fc800078e00ff */
[----:B------:R-:W-:-:S04]  /*01d0*/  IMAD.MOV R2, RZ, RZ, -R3 ;  /* 0x000000ffff027224 */ /* 0x000fc800078e0a03 */
[----:B------:R-:W-:-:S05]  /*01e0*/  IMAD R4, R9, R2, R4 ;  /* 0x0000000209047224 */ /* 0x000fca00078e0204 */
[----:B------:R-:W-:-:S13]  /*01f0*/  ISETP.GE.U32.AND P0, PT, R4, R9, PT ;  /* 0x000000090400720c */ /* 0x000fda0003f06070 */
[----:B------:R-:W-:Y:S02]  /*0200*/  @P0 IMAD.IADD R4, R4, 0x1, -R9 ;  /* 0x0000000104040824 */ /* 0x000fe400078e0a09 */
[----:B------:R-:W-:-:S03]  /*0210*/  @P0 VIADD R3, R3, 0x1 ;  /* 0x0000000103030836 */ /* 0x000fc60000000000 */
[----:B------:R-:W-:-:S13]  /*0220*/  ISETP.GE.U32.AND P1, PT, R4, R9, PT ;  /* 0x000000090400720c */ /* 0x000fda0003f26070 */
[----:B------:R-:W-:Y:S01]  /*0230*/  @P1 VIADD R3, R3, 0x1 ;  /* 0x0000000103031836 */ /* 0x000fe20000000000 */
[----:B------:R-:W-:-:S05]  /*0240*/  @!P2 LOP3.LUT R3, RZ, R9, RZ, 0x33, !PT ;  /* 0x00000009ff03a212 */ /* 0x000fca00078e33ff */
[----:B------:R-:W-:-:S05]  /*0250*/  IMAD.IADD R3, R6, 0x1, R3 ;  /* 0x0000000106037824 */ /* 0x000fca00078e0203 */
[C---:B------:R-:W-:Y:S02]  /*0260*/  LOP3.LUT R2, R3.reuse, 0x3, RZ, 0xc0, !PT ;  /* 0x0000000303027812 */ /* 0x040fe400078ec0ff */
[----:B------:R-:W-:Y:S02]  /*0270*/  ISETP.GE.U32.AND P1, PT, R3, 0x3, PT ;  /* 0x000000030300780c */ /* 0x000fe40003f26070 */
[----:B------:R-:W-:Y:S02]  /*0280*/  ISETP.NE.AND P0, PT, R2, 0x3, PT ;  /* 0x000000030200780c */ /* 0x000fe40003f05270 */
[----:B------:R-:W-:-:S11]  /*0290*/  MOV R2, R0 ;  /* 0x0000000000027202 */ /* 0x000fd60000000f00 */
[----:B------:R-:W-:Y:S05]  /*02a0*/  @!P0 BRA `(.L_x_3) ;  /* 0x0000000000348947 */ /* 0x000fea0003800000 */
[----:B------:R-:W-:Y:S02]  /*02b0*/  VIADD R3, R3, 0x1 ;  /* 0x0000000103037836 */ /* 0x000fe40000000000 */
[----:B------:R-:W-:Y:S02]  /*02c0*/  IMAD.MOV.U32 R4, RZ, RZ, RZ ;  /* 0x000000ffff047224 */ /* 0x000fe400078e00ff */
[----:B------:R-:W-:Y:S01]  /*02d0*/  IMAD.MOV.U32 R2, RZ, RZ, R0 ;  /* 0x000000ffff027224 */ /* 0x000fe200078e0000 */
[----:B------:R-:W-:Y:S01]  /*02e0*/  LOP3.LUT R3, R3, 0x3, RZ, 0xc0, !PT ;  /* 0x0000000303037812 */ /* 0x000fe200078ec0ff */
[----:B------:R-:W-:-:S07]  /*02f0*/  IMAD.MOV.U32 R7, RZ, RZ, -0xeb60d36 ;  /* 0xf149f2caff077424 */ /* 0x000fce00078e00ff */
.L_x_4:
[C---:B------:R-:W-:Y:S01]  /*0300*/  LEA R5, R2.reuse, UR4, 0x2 ;  /* 0x0000000402057c11 */ /* 0x040fe2000f8e10ff */
[----:B------:R-:W-:Y:S01]  /*0310*/  IMAD R6, R2, 0x4, R8 ;  /* 0x0000000402067824 */ /* 0x000fe200078e0208 */
[----:B------:R-:W-:Y:S01]  /*0320*/  IADD3 R4, PT, PT, R4, 0x1, RZ ;  /* 0x0000000104047810 */ /* 0x000fe20007ffe0ff */
[----:B------:R-:W-:Y:S02]  /*0330*/  IMAD.IADD R2, R9, 0x1, R2 ;  /* 0x0000000109027824 */ /* 0x000fe400078e0202 */
[----:B------:R0:W-:Y:S01]  /*0340*/  STS [R5], R7 ;  /* 0x0000000705007388 */ /* 0x0001e20000000800 */
[----:B------:R-:W-:-:S03]  /*0350*/  ISETP.NE.AND P0, PT, R4, R3, PT ;  /* 0x000000030400720c */ /* 0x000fc60003f05270 */
[----:B------:R0:W-:Y:S10]  /*0360*/  STS [R6], R7 ;  /* 0x0000000706007388 */ /* 0x0001f40000000800 */
[----:B0-----:R-:W-:Y:S05]  /*0370*/  @P0 BRA `(.L_x_4) ;  /* 0xfffffffc00e00947 */ /* 0x001fea000383ffff */
.L_x_3:
[----:B------:R-:W-:Y:S05]  /*0380*/  BSYNC.RECONVERGENT B1 ;  /* 0x0000000000017941 */ /* 0x000fea0003800200 */
.L_x_2:
[----:B------:R-:W-:Y:S05]  /*0390*/  @!P1 BRA `(.L_x_1) ;  /* 0x0000000000509947 */ /* 0x000fea0003800000 */
[----:B------:R-:W-:-:S07]  /*03a0*/  IMAD.MOV.U32 R7, RZ, RZ, -0xeb60d36 ;  /* 0xf149f2caff077424 */ /* 0x000fce00078e00ff */
.L_x_5:
[C---:B0-----:R-:W-:Y:S01]  /*03b0*/  LEA R16, R2.reuse, UR4, 0x2 ;  /* 0x0000000402107c11 */ /* 0x041fe2000f8e10ff */
[----:B------:R-:W-:Y:S01]  /*03c0*/  IMAD R18, R2, 0x4, R8 ;  /* 0x0000000402127824 */ /* 0x000fe200078e0208 */
[----:B------:R-:W-:-:S03]  /*03d0*/  LEA R2, R9, R2, 0x2 ;  /* 0x0000000209027211 */ /* 0x000fc600078e10ff */
[C---:B------:R-:W-:Y:S01]  /*03e0*/  IMAD R4, R9.reuse, 0x4, R16 ;  /* 0x0000000409047824 */ /* 0x040fe200078e0210 */
[C---:B------:R-:W-:Y:S01]  /*03f0*/  LEA R6, R9.reuse, R18, 0x2 ;  /* 0x0000001209067211 */ /* 0x040fe200078e10ff */
[----:B------:R0:W-:Y:S01]  /*0400*/  STS [R16], R7 ;  /* 0x0000000710007388 */ /* 0x0001e20000000800 */
[----:B------:R-:W-:Y:S01]  /*0410*/  ISETP.GE.AND P0, PT, R2, R11, PT ;  /* 0x0000000b0200720c */ /* 0x000fe20003f06270 */
[C---:B------:R-:W-:Y:S02]  /*0420*/  IMAD R12, R9.reuse, 0x4, R4 ;  /* 0x00000004090c7824 */ /* 0x040fe400078e0204 */
[C---:B------:R-:W-:Y:S01]  /*0430*/  IMAD R14, R9.reuse, 0x4, R6 ;  /* 0x00000004090e7824 */ /* 0x040fe200078e0206 */
[----:B------:R0:W-:Y:S01]  /*0440*/  STS [R18], R7 ;  /* 0x0000000712007388 */ /* 0x0001e20000000800 */
[C---:B------:R-:W-:Y:S02]  /*0450*/  IMAD R3, R9.reuse, 0x4, R12 ;  /* 0x0000000409037824 */ /* 0x040fe400078e020c */
[----:B------:R-:W-:Y:S01]  /*0460*/  IMAD R5, R9, 0x4, R14 ;  /* 0x0000000409057824 */ /* 0x000fe200078e020e */
[----:B------:R0:W-:Y:S04]  /*0470*/  STS [R4], R7 ;  /* 0x0000000704007388 */ /* 0x0001e80000000800 */
[----:B------:R0:W-:Y:S04]  /*0480*/  STS [R6], R7 ;  /* 0x0000000706007388 */ /* 0x0001e80000000800 */
[----:B------:R0:W-:Y:S04]  /*0490*/  STS [R12], R7 ;  /* 0x000000070c007388 */ /* 0x0001e80000000800 */
[----:B------:R0:W-:Y:S04]  /*04a0*/  STS [R14], R7 ;  /* 0x000000070e007388 */ /* 0x0001e80000000800 */
[----:B------:R0:W-:Y:S04]  /*04b0*/  STS [R3], R7 ;  /* 0x0000000703007388 */ /* 0x0001e80000000800 */
[----:B------:R0:W-:Y:S01]  /*04c0*/  STS [R5], R7 ;  /* 0x0000000705007388 */ /* 0x0001e20000000800 */
[----:B------:R-:W-:Y:S05]  /*04d0*/  @!P0 BRA `(.L_x_5) ;  /* 0xfffffffc00b48947 */ /* 0x000fea000383ffff */
.L_x_1:
[----:B------:R-:W-:Y:S05]  /*04e0*/  BSYNC.RECONVERGENT B0 ;  /* 0x0000000000007941 */ /* 0x000fea0003800200 */
.L_x_0:
[----:B------:R-:W-:Y:S01]  /*04f0*/  BAR.SYNC.DEFER_BLOCKING 0x0 ;  /* 0x0000000000007b1d */ /* 0x000fe20000010000 */
[----:B------:R-:W-:-:S05]  /*0500*/  ISETP.NE.AND P0, PT, R0, RZ, PT ;  /* 0x000000ff0000720c */ /* 0x000fca0003f05270 */
[----:B------:R-:W1:Y:S01]  /*0510*/  LDCU.64 UR6, c[0x0][0x358] ;  /* 0x00006b00ff0677ac */ /* 0x000e620008000a00 */
[----:B------:R-:W-:Y:S07]  /*0520*/  BSSY.RECONVERGENT B0, `(.L_x_6) ;  /* 0x000000d000007945 */ /* 0x000fee0003800200 */
[----:B------:R-:W-:Y:S05]  /*0530*/  @P0 BRA `(.L_x_7) ;  /* 0x00000000002c0947 */ /* 0x000fea0003800000 */
[----:B0-----:R-:W1:Y:S01]  /*0540*/  LDC.64 R2, c[0x0][0x388] ;  /* 0x0000e200ff027b82 */ /* 0x001e620000000a00 */
[----:B------:R-:W-:-:S07]  /*0550*/  ISETP.GE.AND P0, PT, R11, 0x2, PT ;  /* 0x000000020b00780c */ /* 0x000fce0003f06270 */
[----:B------:R-:W0:Y:S01]  /*0560*/  LDC.64 R6, c[0x0][0x380] ;  /* 0x0000e000ff067b82 */ /* 0x000e220000000a00 */
[----:B-1----:R-:W0:Y:S05]  /*0570*/  LDG.E.CONSTANT R5, desc[UR6][R2.64] ;  /* 0x0000000602057981 */ /* 0x002e2a000c1e9900 */
[----:B------:R-:W2:Y:S01]  /*0580*/  @P0 LDG.E.CONSTANT R13, desc[UR6][R2.64+0x4] ;  /* 0x00000406020d0981 */ /* 0x000ea2000c1e9900 */
[----:B0-----:R-:W-:-:S04]  /*0590*/  IMAD.WIDE R4, R5, 0x4, R6 ;  /* 0x0000000405047825 */ /* 0x001fc800078e0206 */
[----:B--2---:R-:W-:Y:S02]  /*05a0*/  @P0 IMAD.WIDE R6, R13, 0x4, R6 ;  /* 0x000000040d060825 */ /* 0x004fe400078e0206 */
[----:B------:R-:W2:Y:S04]  /*05b0*/  LDG.E.CONSTANT R4, desc[UR6][R4.64] ;  /* 0x0000000604047981 */ /* 0x000ea8000c1e9900 */
[----:B------:R-:W4:Y:S04]  /*05c0*/  @P0 LDG.E.CONSTANT R6, desc[UR6][R6.64] ;  /* 0x0000000606060981 */ /* 0x000f28000c1e9900 */
[----:B--2---:R2:W-:Y:S04]  /*05d0*/  STS [UR4], R4 ;  /* 0x00000004ff007988 */ /* 0x0045e80008000804 */
[----:B----4-:R2:W-:Y:S02]  /*05e0*/  @P0 STS [UR4+0x4], R6 ;  /* 0x00000406ff000988 */ /* 0x0105e40008000804 */
.L_x_7:
[----:B-1----:R-:W-:Y:S05]  /*05f0*/  BSYNC.RECONVERGENT B0 ;  /* 0x0000000000007941 */ /* 0x002fea0003800200 */
.L_x_6:
[----:B------:R-:W1:Y:S02]  /*0600*/  LDCU UR5, c[0x0][0x3a0] ;  /* 0x00007400ff0577ac */ /* 0x000e640008000800 */
[----:B-1----:R-:W-:Y:S01]  /*0610*/  UISETP.GE.AND UP0, UPT, UR5, 0x2, UPT ;  /* 0x000000020500788c */ /* 0x002fe2000bf06270 */
[----:B------:R-:W-:Y:S08]  /*0620*/  BAR.SYNC.DEFER_BLOCKING 0x0 ;  /* 0x0000000000007b1d */ /* 0x000ff00000010000 */
[----:B------:R-:W-:Y:S05]  /*0630*/  BRA.U !UP0, `(.L_x_8) ;  /* 0x0000000508247547 */ /* 0x000fea000b800000 */
[----:B0-----:R-:W-:Y:S02]  /*0640*/  VIADD R12, R11, 0xffffffff ;  /* 0xffffffff0b0c7836 */ /* 0x001fe40000000000 */
[----:B------:R-:W-:Y:S02]  /*0650*/  IMAD.U32 R2, RZ, RZ, UR4 ;  /* 0x00000004ff027e24 */ /* 0x000fe4000f8e00ff */
[----:B------:R-:W-:-:S07]  /*0660*/  IMAD.MOV.U32 R14, RZ, RZ, 0x1 ;  /* 0x00000001ff0e7424 */ /* 0x000fce00078e00ff */
.L_x_14:
[----:B--2---:R-:W0:Y:S01]  /*0670*/  LDC R4, c[0x0][0x3ac] ;  /* 0x0000eb00ff047b82 */ /* 0x004e220000000800 */
[----:B------:R-:W1:Y:S01]  /*0680*/  LDCU.64 UR8, c[0x0][0x3a0] ;  /* 0x00007400ff0877ac */ /* 0x000e620008000a00 */
[----:B------:R-:W-:Y:S01]  /*0690*/  LOP3.LUT R3, RZ, R14, RZ, 0x33, !PT ;  /* 0x0000000eff037212 */ /* 0x000fe200078e33ff */
[----:B------:R-:W-:Y:S01]  /*06a0*/  BSSY.RECONVERGENT B0, `(.L_x_9) ;  /* 0x000003b000007945 */ /* 0x000fe20003800200 */
[----:B------:R-:W-:Y:S01]  /*06b0*/  LEA R13, R14, 0x1, 0x1 ;  /* 0x000000010e0d7811 */ /* 0x000fe200078e08ff */
[----:B------:R-:W2:Y:S01]  /*06c0*/  LDCU UR10, c[0x0][0x3a4] ;  /* 0x00007480ff0a77ac */ /* 0x000ea20008000800 */
[----:B------:R-:W-:Y:S02]  /*06d0*/  IMAD.MOV.U32 R10, RZ, RZ, R8 ;  /* 0x000000ffff0a7224 */ /* 0x000fe400078e0008 */
[----:B------:R-:W-:Y:S02]  /*06e0*/  IMAD.MOV.U32 R8, RZ, RZ, R2 ;  /* 0x000000ffff087224 */ /* 0x000fe400078e0002 */
[----:B-1----:R-:W-:Y:S01]  /*06f0*/  VIADD R3, R3, UR8 ;  /* 0x0000000803037c36 */ /* 0x002fe20008000000 */
[----:B------:R-:W-:Y:S01]  /*0700*/  MOV R11, UR9 ;  /* 0x00000009000b7c02 */ /* 0x000fe20008000f00 */
[----:B------:R-:W1:Y:S02]  /*0710*/  LDCU.64 UR8, c[0x0][0x380] ;  /* 0x00007000ff0877ac */ /* 0x000e640008000a00 */
[----:B0-----:R-:W-:Y:S01]  /*0720*/  IMAD R3, R3, -0x2, R4 ;  /* 0xfffffffe03037824 */ /* 0x001fe200078e0204 */
[----:B------:R-:W-:-:S04]  /*0730*/  ISETP.GE.AND P0, PT, R13, R11, PT ;  /* 0x0000000b0d00720c */ /* 0x000fc80003f06270 */
[----:B------:R-:W-:Y:S02]  /*0740*/  VIMNMX R3, PT, PT, RZ, R3, !PT ;  /* 0x00000003ff037248 */ /* 0x000fe40007fe0100 */
[----:B------:R-:W-:-:S03]  /*0750*/  SEL R15, R13, R12, !P0 ;  /* 0x0000000c0d0f7207 */ /* 0x000fc60004000000 */
[----:B------:R-:W-:-:S05]  /*0760*/  IMAD.IADD R17, R3, 0x1, R0 ;  /* 0x0000000103117824 */ /* 0x000fca00078e0200 */
[----:B------:R-:W-:-:S13]  /*0770*/  ISETP.GT.AND P0, PT, R17, R15, PT ;  /* 0x0000000f1100720c */ /* 0x000fda0003f04270 */
[----:B-12---:R-:W-:Y:S05]  /*0780*/  @P0 BRA `(.L_x_10) ;  /* 0x0000000000b00947 */ /* 0x006fea0003800000 */
[----:B------:R-:W0:Y:S01]  /*0790*/  LDCU UR5, c[0x0][0x3a8] ;  /* 0x00007500ff0577ac */ /* 0x000e220008000800 */
[----:B------:R-:W1:Y:S08]  /*07a0*/  LDC.64 R4, c[0x0][0x388] ;  /* 0x0000e200ff047b82 */ /* 0x000e700000000a00 */
[----:B------:R-:W2:Y:S01]  /*07b0*/  LDC.64 R2, c[0x0][0x390] ;  /* 0x0000e400ff027b82 */ /* 0x000ea20000000a00 */
[----:B0-----:R-:W-:-:S05]  /*07c0*/  IMAD R16, R14, UR5, RZ ;  /* 0x000000050e107c24 */ /* 0x001fca000f8e02ff */
[----:B------:R-:W-:-:S07]  /*07d0*/  SHF.R.S32.HI R18, RZ, 0x1f, R16 ;  /* 0x0000001fff127819 */ /* 0x000fce0000011410 */
.L_x_13:
[----:B-1----:R-:W-:-:S06]  /*07e0*/  IMAD.WIDE.U32 R22, R17, 0x4, R4 ;  /* 0x0000000411167825 */ /* 0x002fcc00078e0004 */
[----:B------:R-:W4:Y:S01]  /*07f0*/  LDG.E.CONSTANT R23, desc[UR6][R22.64] ;  /* 0x0000000616177981 */ /* 0x000f22000c1e9900 */
[----:B------:R-:W-:Y:S01]  /*0800*/  IMAD R24, R17, 0x4, R8 ;  /* 0x0000000411187824 */ /* 0x000fe200078e0208 */
[----:B----4-:R-:W-:-:S04]  /*0810*/  IADD3 R7, P0, PT, R16, R23, RZ ;  /* 0x0000001710077210 */ /* 0x010fc80007f1e0ff */
[----:B------:R-:W-:Y:S02]  /*0820*/  LEA.HI.X.SX32 R20, R23, R18, 0x1, P0 ;  /* 0x0000001217147211 */ /* 0x000fe400000f0eff */
[----:B------:R-:W-:-:S04]  /*0830*/  LEA R6, P0, R7, UR8, 0x2 ;  /* 0x0000000807067c11 */ /* 0x000fc8000f8010ff */
[----:B------:R-:W-:Y:S02]  /*0840*/  LEA.HI.X R7, R7, UR9, R20, 0x2, P0 ;  /* 0x0000000907077c11 */ /* 0x000fe400080f1414 */
[----:B------:R-:W0:Y:S04]  /*0850*/  LDS R20, [R24] ;  /* 0x0000000018147984 */ /* 0x000e280000000800 */
[----:B------:R1:W5:Y:S01]  /*0860*/  LDG.E.CONSTANT R19, desc[UR6][R6.64] ;  /* 0x0000000606137981 */ /* 0x000362000c1e9900 */
[----:B------:R-:W-:Y:S01]  /*0870*/  ISETP.NE.AND P0, PT, R17, RZ, PT ;  /* 0x000000ff1100720c */ /* 0x000fe20003f05270 */
[----:B------:R-:W-:Y:S01]  /*0880*/  BSSY.RECONVERGENT B1, `(.L_x_11) ;  /* 0x0000014000017945 */ /* 0x000fe20003800200 */
[----:B------:R-:W-:Y:S01]  /*0890*/  MOV R11, UR10 ;  /* 0x0000000a000b7c02 */ /* 0x000fe20008000f00 */
[----:B------:R-:W-:-:S04]  /*08a0*/  IMAD.MOV.U32 R21, RZ, RZ, RZ ;  /* 0x000000ffff157224 */ /* 0x000fc800078e00ff */
[----:B------:R-:W-:Y:S01]  /*08b0*/  IMAD R25, R14, R11, R17 ;  /* 0x0000000b0e197224 */ /* 0x000fe200078e0211 */
[----:B0-----:R-:W-:-:S05]  /*08c0*/  FMNMX R20, R20, -1.00000001504746621988e+30, !PT ;  /* 0xf149f2ca14147809 */ /* 0x001fca0007800000 */
[----:B-1----:R-:W-:Y:S05]  /*08d0*/  @!P0 BRA `(.L_x_12) ;  /* 0x0000000000388947 */ /* 0x002fea0003800000 */
[----:B------:R-:W0:Y:S01]  /*08e0*/  LDS R7, [R24+-0x4] ;  /* 0xfffffc0018077984 */ /* 0x000e220000000800 */
[----:B------:R-:W-:Y:S02]  /*08f0*/  ISETP.NE.AND P1, PT, R17, 0x1, PT ;  /* 0x000000011100780c */ /* 0x000fe40003f25270 */
[----:B0-----:R-:W-:-:S04]  /*0900*/  FSETP.GT.AND P0, PT, R7, R20, PT ;  /* 0x000000140700720b */ /* 0x001fc80003f04000 */
[----:B------:R-:W-:Y:S02]  /*0910*/  FSEL R20, R7, R20, P0 ;  /* 0x0000001407147208 */ /* 0x000fe40000000000 */
[----:B------:R-:W-:-:S05]  /*0920*/  SEL R21, RZ, 0x1, !P0 ;  /* 0x00000001ff157807 */ /* 0x000fca0004000000 */
[----:B------:R-:W-:Y:S05]  /*0930*/  @!P1 BRA `(.L_x_12) ;  /* 0x0000000000209947 */ /* 0x000fea0003800000 */
[----:B------:R-:W-:-:S04]  /*0940*/  VIADD R7, R17, 0xfffffffe ;  /* 0xfffffffe11077836 */ /* 0x000fc80000000000 */
[----:B------:R-:W-:-:S06]  /*0950*/  IMAD.WIDE.U32 R6, R7, 0x4, R4 ;  /* 0x0000000407067825 */ /* 0x000fcc00078e0004 */
[----:B------:R-:W4:Y:S02]  /*0960*/  LDG.E.CONSTANT R6, desc[UR6][R6.64] ;  /* 0x0000000606067981 */ /* 0x000f24000c1e9900 */
[----:B----4-:R-:W-:-:S13]  /*0970*/  ISETP.NE.AND P1, PT, R23, R6, PT ;  /* 0x000000061700720c */ /* 0x010fda0003f25270 */
[----:B------:R-:W0:Y:S02]  /*0980*/  @P1 LDS R23, [R24+-0x8] ;  /* 0xfffff80018171984 */ /* 0x000e240000000800 */
[----:B0-----:R-:W-:-:S04]  /*0990*/  @P1 FSETP.GT.AND P0, PT, R23, R20, PT ;  /* 0x000000141700120b */ /* 0x001fc80003f04000 */
[----:B------:R-:W-:Y:S02]  /*09a0*/  @P1 FSEL R20, R23, R20, P0 ;  /* 0x0000001417141208 */ /* 0x000fe40000000000 */
[----:B------:R-:W-:-:S07]  /*09b0*/  @P1 SEL R21, R21, 0x2, !P0 ;  /* 0x0000000215151807 */ /* 0x000fce0004000000 */
.L_x_12:
[----:B------:R-:W-:Y:S05]  /*09c0*/  BSYNC.RECONVERGENT B1 ;  /* 0x0000000000017941 */ /* 0x000fea0003800200 */
.L_x_11:
[----:B------:R-:W-:Y:S02]  /*09d0*/  IMAD R22, R17, 0x4, R10 ;  /* 0x0000000411167824 */ /* 0x000fe400078e020a */
[----:B-----5:R-:W-:Y:S01]  /*09e0*/  FADD R19, R19, R20 ;  /* 0x0000001413137221 */ /* 0x020fe20000000000 */
[----:B--2---:R-:W-:-:S04]  /*09f0*/  IMAD.WIDE R6, R25, 0x4, R2 ;  /* 0x0000000419067825 */ /* 0x004fc800078e0202 */
[----:B------:R0:W-:Y:S01]  /*0a00*/  STS [R22], R19 ;  /* 0x0000001316007388 */ /* 0x0001e20000000800 */
[----:B---3--:R-:W-:-:S03]  /*0a10*/  IMAD.IADD R17, R9, 0x1, R17 ;  /* 0x0000000109117824 */ /* 0x008fc600078e0211 */
[----:B------:R0:W-:Y:S02]  /*0a20*/  STG.E desc[UR6][R6.64], R21 ;  /* 0x0000001506007986 */ /* 0x0001e4000c101906 */
[----:B------:R-:W-:-:S13]  /*0a30*/  ISETP.GT.AND P0, PT, R17, R15, PT ;  /* 0x0000000f1100720c */ /* 0x000fda0003f04270 */
[----:B0-----:R-:W-:Y:S05]  /*0a40*/  @!P0 BRA `(.L_x_13) ;  /* 0xfffffffc00648947 */ /* 0x001fea000383ffff */
.L_x_10:
[----:B------:R-:W-:Y:S05]  /*0a50*/  BSYNC.RECONVERGENT B0 ;  /* 0x0000000000007941 */ /* 0x000fea0003800200 */
.L_x_9:
[----:B------:R-:W0:Y:S01]  /*0a60*/  LDCU UR5, c[0x0][0x3a0] ;  /* 0x00007400ff0577ac */ /* 0x000e220008000800 */
[----:B------:R-:W-:Y:S01]  /*0a70*/  IADD3 R14, PT, PT, R13, -R14, RZ ;  /* 0x8000000e0d0e7210 */ /* 0x000fe20007ffe0ff */
[----:B------:R-:W-:Y:S01]  /*0a80*/  IMAD.MOV.U32 R2, RZ, RZ, R10 ;  /* 0x000000ffff027224 */ /* 0x000fe200078e000a */
[----:B------:R-:W-:Y:S08]  /*0a90*/  BAR.SYNC.DEFER_BLOCKING 0x0 ;  /* 0x0000000000007b1d */ /* 0x000ff00000010000 */
[----:B------:R-:W-:Y:S01]  /*0aa0*/  BAR.SYNC.DEFER_BLOCKING 0x0 ;  /* 0x0000000000007b1d */ /* 0x000fe20000010000 */
[----:B0-----:R-:W-:-:S13]  /*0ab0*/  ISETP.NE.AND P0, PT, R14, UR5, PT ;  /* 0x000000050e007c0c */ /* 0x001fda000bf05270 */
[----:B------:R-:W-:Y:S05]  /*0ac0*/  @P0 BRA `(.L_x_14) ;  /* 0xfffffff800e80947 */ /* 0x000fea000383ffff */
.L_x_8:
[----:B------:R-:W-:-:S13]  /*0ad0*/  ISETP.NE.AND P0, PT, R0, RZ, PT ;  /* 0x000000ff0000720c */ /* 0x000fda0003f05270 */
[----:B------:R-:W-:Y:S05]  /*0ae0*/  @P0 EXIT ;  /* 0x000000000000094d */ /* 0x000fea0003800000 */
[C---:B------:R-:W-:Y:S01]  /*0af0*/  ISETP.GE.AND P0, PT, R11.reuse, 0x2, PT ;  /* 0x000000020b00780c */ /* 0x040fe20003f06270 */
[----:B0-----:R-:W-:Y:S01]  /*0b00*/  IMAD.MOV.U32 R7, RZ, RZ, -0xeb60d36 ;  /* 0xf149f2caff077424 */ /* 0x001fe200078e00ff */
[----:B------:R-:W0:Y:S01]  /*0b10*/  LDC.64 R2, c[0x0][0x398] ;  /* 0x0000e600ff027b82 */ /* 0x000e220000000a00 */
[----:B------:R-:W-:-:S05]  /*0b20*/  IMAD R10, R11, 0x4, R10 ;  /* 0x000000040b0a7824 */ /* 0x000fca00078e020a */
[----:B------:R-:W0:Y:S05]  /*0b30*/  LDS R5, [R10+-0x4] ;  /* 0xfffffc000a057984 */ /* 0x000e2a0000000800 */
[----:B------:R-:W1:Y:S04]  /*0b40*/  @P0 LDS R7, [R10+-0x8] ;  /* 0xfffff8000a070984 */ /* 0x000e680000000800 */
[----:B0-----:R-:W-:Y:S04]  /*0b50*/  STG.E desc[UR6][R2.64], R5 ;  /* 0x0000000502007986 */ /* 0x001fe8000c101906 */
[----:B-1----:R-:W-:Y:S01]  /*0b60*/  STG.E desc[UR6][R2.64+0x4], R7 ;  /* 0x0000040702007986 */ /* 0x002fe2000c101906 */
[----:B------:R-:W-:Y:S05]  /*0b70*/  EXIT ;  /* 0x000000000000794d */ /* 0x000fea0003800000 */
.L_x_15:
[----:B------:R-:W-:-:S00]  /*0b80*/  BRA `(.L_x_15) ;  /* 0xfffffffc00fc7947 */ /* 0x000fc0000383ffff */
[----:B------:R-:W-:-:S00]  /*0b90*/  NOP ;  /* 0x0000000000007918 */ /* 0x000fc00000000000 */
        /* <DEDUP_REMOVED lines=14> */
.L_x_16:


//--------------------- .nv.shared.viterbi_forward --------------------------
	.section	.nv.shared.viterbi_forward,"aw",@nobits
	.sectionflags	@""
	.align	16
	.zero		1024


//--------------------- .nv.shared.reserved.0     --------------------------
	.section	.nv.shared.reserved.0,"aw",@nobits
	.weak		__nv_reservedSMEM_offset_0_alias
	.size		__nv_reservedSMEM_offset_0_alias, 0, 64
	.other		__nv_reservedSMEM_offset_0_alias,@"STO_CUDA_RESERVED_SHARED STV_DEFAULT"
__nv_reservedSMEM_offset_0_alias:
	.zero		0
	.zero		64


//--------------------- .nv.constant0.viterbi_forward --------------------------
	.section	.nv.constant0.viterbi_forward,"a",@progbits
	.sectionflags	@""
	.align	4
.nv.constant0.viterbi_forward:
	.zero		944


//--------------------- SYMBOLS --------------------------

	.type		.nv.reservedSmem.offset0,@object
	.size		.nv.reservedSmem.offset0,0x4
	.type		.nv.reservedSmem.cap,@object
	.size		.nv.reservedSmem.cap,0x4
